//
// Generated by NVIDIA NVVM Compiler
//
// Compiler Build ID: CL-36424714
// Cuda compilation tools, release 13.0, V13.0.88
// Based on NVVM 20.0.0
//

.version 9.0
.target sm_100
.address_size 64

	// .globl	_Z9matrixMulPKdS0_Pdi

.visible .entry _Z9matrixMulPKdS0_Pdi(
	.param .u64 .ptr .align 1 _Z9matrixMulPKdS0_Pdi_param_0,
	.param .u64 .ptr .align 1 _Z9matrixMulPKdS0_Pdi_param_1,
	.param .u64 .ptr .align 1 _Z9matrixMulPKdS0_Pdi_param_2,
	.param .u32 _Z9matrixMulPKdS0_Pdi_param_3
)
{
	.reg .pred 	%p<10>;
	.reg .b32 	%r<40>;
	.reg .b64 	%rd<66>;
	.reg .b64 	%fd<56>;

	ld.param.u64 	%rd13, [_Z9matrixMulPKdS0_Pdi_param_0];
	ld.param.u64 	%rd14, [_Z9matrixMulPKdS0_Pdi_param_1];
	ld.param.u64 	%rd15, [_Z9matrixMulPKdS0_Pdi_param_2];
	ld.param.u32 	%r16, [_Z9matrixMulPKdS0_Pdi_param_3];
	cvta.to.global.u64 	%rd1, %rd14;
	cvta.to.global.u64 	%rd2, %rd13;
	cvta.to.global.u64 	%rd16, %rd15;
	mov.u32 	%r17, %ctaid.y;
	mov.u32 	%r18, %ntid.y;
	mov.u32 	%r19, %tid.y;
	mad.lo.s32 	%r20, %r17, %r18, %r19;
	mov.u32 	%r21, %ctaid.x;
	mov.u32 	%r22, %ntid.x;
	mov.u32 	%r23, %tid.x;
	mad.lo.s32 	%r1, %r21, %r22, %r23;
	mul.lo.s32 	%r2, %r16, %r20;
	add.s32 	%r24, %r2, %r1;
	mul.wide.s32 	%rd17, %r24, 8;
	add.s64 	%rd3, %rd16, %rd17;
	mov.b64 	%rd18, 0;
	st.global.u64 	[%rd3], %rd18;
	setp.lt.s32 	%p1, %r16, 1;
	@%p1 bra 	$L__BB0_12;
	and.b32  	%r3, %r16, 7;
	setp.lt.u32 	%p2, %r16, 8;
	mov.b32 	%r38, 0;
	mov.f64 	%fd53, 0d0000000000000000;
	@%p2 bra 	$L__BB0_4;
	and.b32  	%r38, %r16, 2147483640;
	neg.s32 	%r36, %r38;
	mul.wide.u32 	%rd19, %r16, 16;
	add.s64 	%rd4, %rd1, %rd19;
	mul.wide.u32 	%rd20, %r16, 24;
	add.s64 	%rd5, %rd1, %rd20;
	mul.wide.u32 	%rd21, %r16, 32;
	add.s64 	%rd6, %rd1, %rd21;
	mul.wide.u32 	%rd22, %r16, 40;
	add.s64 	%rd7, %rd1, %rd22;
	mul.wide.u32 	%rd23, %r16, 48;
	add.s64 	%rd8, %rd1, %rd23;
	mul.wide.u32 	%rd24, %r16, 56;
	add.s64 	%rd9, %rd1, %rd24;
	mul.wide.u32 	%rd25, %r2, 8;
	add.s64 	%rd26, %rd25, %rd2;
	add.s64 	%rd65, %rd26, 32;
	mov.f64 	%fd53, 0d0000000000000000;
	shl.b32 	%r27, %r16, 3;
	mov.u32 	%r35, %r1;
$L__BB0_3:
	.pragma "nounroll";
	mul.wide.s32 	%rd27, %r35, 8;
	mul.wide.u32 	%rd28, %r16, 8;
	add.s64 	%rd29, %rd1, %rd27;
	add.s64 	%rd30, %rd29, %rd28;
	add.s64 	%rd31, %rd4, %rd27;
	add.s64 	%rd32, %rd5, %rd27;
	add.s64 	%rd33, %rd6, %rd27;
	add.s64 	%rd34, %rd7, %rd27;
	add.s64 	%rd35, %rd8, %rd27;
	add.s64 	%rd36, %rd9, %rd27;
	ld.global.f64 	%fd10, [%rd65+-32];
	ld.global.f64 	%fd11, [%rd29];
	fma.rn.f64 	%fd12, %fd10, %fd11, %fd53;
	st.global.f64 	[%rd3], %fd12;
	ld.global.f64 	%fd13, [%rd65+-24];
	ld.global.f64 	%fd14, [%rd30];
	fma.rn.f64 	%fd15, %fd13, %fd14, %fd12;
	st.global.f64 	[%rd3], %fd15;
	ld.global.f64 	%fd16, [%rd65+-16];
	ld.global.f64 	%fd17, [%rd31];
	fma.rn.f64 	%fd18, %fd16, %fd17, %fd15;
	st.global.f64 	[%rd3], %fd18;
	ld.global.f64 	%fd19, [%rd65+-8];
	ld.global.f64 	%fd20, [%rd32];
	fma.rn.f64 	%fd21, %fd19, %fd20, %fd18;
	st.global.f64 	[%rd3], %fd21;
	ld.global.f64 	%fd22, [%rd65];
	ld.global.f64 	%fd23, [%rd33];
	fma.rn.f64 	%fd24, %fd22, %fd23, %fd21;
	st.global.f64 	[%rd3], %fd24;
	ld.global.f64 	%fd25, [%rd65+8];
	ld.global.f64 	%fd26, [%rd34];
	fma.rn.f64 	%fd27, %fd25, %fd26, %fd24;
	st.global.f64 	[%rd3], %fd27;
	ld.global.f64 	%fd28, [%rd65+16];
	ld.global.f64 	%fd29, [%rd35];
	fma.rn.f64 	%fd30, %fd28, %fd29, %fd27;
	st.global.f64 	[%rd3], %fd30;
	ld.global.f64 	%fd31, [%rd65+24];
	ld.global.f64 	%fd32, [%rd36];
	fma.rn.f64 	%fd53, %fd31, %fd32, %fd30;
	st.global.f64 	[%rd3], %fd53;
	add.s32 	%r36, %r36, 8;
	add.s32 	%r35, %r35, %r27;
	add.s64 	%rd65, %rd65, 64;
	setp.ne.s32 	%p3, %r36, 0;
	@%p3 bra 	$L__BB0_3;
$L__BB0_4:
	setp.eq.s32 	%p4, %r3, 0;
	@%p4 bra 	$L__BB0_12;
	and.b32  	%r11, %r16, 3;
	setp.lt.u32 	%p5, %r3, 4;
	@%p5 bra 	$L__BB0_7;
	add.s32 	%r28, %r38, %r2;
	mul.wide.u32 	%rd37, %r28, 8;
	add.s64 	%rd38, %rd2, %rd37;
	ld.global.f64 	%fd33, [%rd38];
	mad.lo.s32 	%r29, %r38, %r16, %r1;
	mul.wide.s32 	%rd39, %r29, 8;
	add.s64 	%rd40, %rd1, %rd39;
	ld.global.f64 	%fd34, [%rd40];
	fma.rn.f64 	%fd35, %fd33, %fd34, %fd53;
	st.global.f64 	[%rd3], %fd35;
	cvt.u64.u32 	%rd41, %r2;
	cvt.u64.u32 	%rd42, %r38;
	add.s64 	%rd43, %rd42, %rd41;
	shl.b64 	%rd44, %rd43, 3;
	add.s64 	%rd45, %rd2, %rd44;
	ld.global.f64 	%fd36, [%rd45+8];
	mul.wide.u32 	%rd46, %r16, 8;
	add.s64 	%rd47, %rd40, %rd46;
	ld.global.f64 	%fd37, [%rd47];
	fma.rn.f64 	%fd38, %fd36, %fd37, %fd35;
	st.global.f64 	[%rd3], %fd38;
	ld.global.f64 	%fd39, [%rd45+16];
	add.s64 	%rd48, %rd47, %rd46;
	ld.global.f64 	%fd40, [%rd48];
	fma.rn.f64 	%fd41, %fd39, %fd40, %fd38;
	st.global.f64 	[%rd3], %fd41;
	ld.global.f64 	%fd42, [%rd45+24];
	add.s64 	%rd49, %rd48, %rd46;
	ld.global.f64 	%fd43, [%rd49];
	fma.rn.f64 	%fd53, %fd42, %fd43, %fd41;
	st.global.f64 	[%rd3], %fd53;
	add.s32 	%r38, %r38, 4;
$L__BB0_7:
	setp.eq.s32 	%p6, %r11, 0;
	@%p6 bra 	$L__BB0_12;
	setp.eq.s32 	%p7, %r11, 1;
	@%p7 bra 	$L__BB0_10;
	add.s32 	%r30, %r38, %r2;
	mul.wide.u32 	%rd50, %r30, 8;
	add.s64 	%rd51, %rd2, %rd50;
	ld.global.f64 	%fd44, [%rd51];
	mad.lo.s32 	%r31, %r38, %r16, %r1;
	mul.wide.s32 	%rd52, %r31, 8;
	add.s64 	%rd53, %rd1, %rd52;
	ld.global.f64 	%fd45, [%rd53];
	fma.rn.f64 	%fd46, %fd44, %fd45, %fd53;
	st.global.f64 	[%rd3], %fd46;
	cvt.u64.u32 	%rd54, %r2;
	cvt.u64.u32 	%rd55, %r38;
	add.s64 	%rd56, %rd55, %rd54;
	shl.b64 	%rd57, %rd56, 3;
	add.s64 	%rd58, %rd2, %rd57;
	ld.global.f64 	%fd47, [%rd58+8];
	mul.wide.u32 	%rd59, %r16, 8;
	add.s64 	%rd60, %rd53, %rd59;
	ld.global.f64 	%fd48, [%rd60];
	fma.rn.f64 	%fd53, %fd47, %fd48, %fd46;
	st.global.f64 	[%rd3], %fd53;
	add.s32 	%r38, %r38, 2;
$L__BB0_10:
	and.b32  	%r32, %r16, 1;
	setp.eq.b32 	%p8, %r32, 1;
	not.pred 	%p9, %p8;
	@%p9 bra 	$L__BB0_12;
	add.s32 	%r33, %r38, %r2;
	mul.wide.u32 	%rd61, %r33, 8;
	add.s64 	%rd62, %rd2, %rd61;
	ld.global.f64 	%fd49, [%rd62];
	mad.lo.s32 	%r34, %r38, %r16, %r1;
	mul.wide.s32 	%rd63, %r34, 8;
	add.s64 	%rd64, %rd1, %rd63;
	ld.global.f64 	%fd50, [%rd64];
	fma.rn.f64 	%fd51, %fd49, %fd50, %fd53;
	st.global.f64 	[%rd3], %fd51;
$L__BB0_12:
	ret;

}


// ===== COMPILED SASS (sm_100) =====

	.target	sm_100

	.elftype	@"ET_EXEC"


//--------------------- .note.nv.tkinfo           --------------------------
	.section	.note.nv.tkinfo,"",@"SHT_NOTE"
	.sectionflags	@"SHF_NOTE_NV_TKINFO"
	.tkinfo
        /*0018*/ 	.word	0x00000002
        /*0030*/ 	.string	""
        /*0030*/ 	.string	"ptxas"
        /*0030*/ 	.string	"Cuda compilation tools, release 13.0, V13.0.88"
        /*0030*/ 	.string	"Build cuda_13.0.r13.0/compiler.36424714_0"
        /*0030*/ 	.string	"-arch sm_100 -m 64 "



//--------------------- .note.nv.cuinfo           --------------------------
	.section	.note.nv.cuinfo,"",@"SHT_NOTE"
	.sectionflags	@"SHF_NOTE_NV_CUINFO"
        /*0018*/ 	.short	0x0002
        /*001a*/ 	.short	0x0064
        /*001c*/ 	.short	0x0082
	.zero		2


//--------------------- .nv.info                  --------------------------
	.section	.nv.info,"",@"SHT_CUDA_INFO"
	.align	4


	//----- nvinfo : EIATTR_REGCOUNT
	.align		4
        /*0000*/ 	.byte	0x04, 0x2f
        /*0002*/ 	.short	(.L_1 - .L_0)
	.align		4
.L_0:
        /*0004*/ 	.word	index@(_Z9matrixMulPKdS0_Pdi)
        /*0008*/ 	.word	0x00000018


	//----- nvinfo : EIATTR_FRAME_SIZE
	.align		4
.L_1:
        /*000c*/ 	.byte	0x04, 0x11
        /*000e*/ 	.short	(.L_3 - .L_2)
	.align		4
.L_2:
        /*0010*/ 	.word	index@(_Z9matrixMulPKdS0_Pdi)
        /*0014*/ 	.word	0x00000000


	//----- nvinfo : EIATTR_MIN_STACK_SIZE
	.align		4
.L_3:
        /*0018*/ 	.byte	0x04, 0x12
        /*001a*/ 	.short	(.L_5 - .L_4)
	.align		4
.L_4:
        /*001c*/ 	.word	index@(_Z9matrixMulPKdS0_Pdi)
        /*0020*/ 	.word	0x00000000
.L_5:


//--------------------- .nv.compat                --------------------------
	.section	.nv.compat,"",@"SHT_CUDA_COMPAT_INFO"
	.align	4
        /*0000*/ 	.byte	0x02, 0x09, 0x00, 0x00, 0x02, 0x02, 0x01, 0x00, 0x02, 0x05, 0x05, 0x00, 0x03, 0x07, 0x01, 0x01
        /*0010*/ 	.byte	0x02, 0x03, 0x00, 0x00, 0x02, 0x06, 0x01, 0x00, 0x04, 0x0b, 0x08, 0x00, 0x01, 0x00, 0x00, 0x00
        /*0020*/ 	.byte	0x00, 0x00, 0x00, 0x00


//--------------------- .nv.info._Z9matrixMulPKdS0_Pdi --------------------------
	.section	.nv.info._Z9matrixMulPKdS0_Pdi,"",@"SHT_CUDA_INFO"
	.sectionflags	@""
	.align	4


	//----- nvinfo : EIATTR_CUDA_API_VERSION
	.align		4
        /*0000*/ 	.byte	0x04, 0x37
        /*0002*/ 	.short	(.L_7 - .L_6)
.L_6:
        /*0004*/ 	.word	0x00000082


	//----- nvinfo : EIATTR_KPARAM_INFO
	.align		4
.L_7:
        /*0008*/ 	.byte	0x04, 0x17
        /*000a*/ 	.short	(.L_9 - .L_8)
.L_8:
        /*000c*/ 	.word	0x00000000
        /*0010*/ 	.short	0x0003
        /*0012*/ 	.short	0x0018
        /*0014*/ 	.byte	0x00, 0xf0, 0x11, 0x00


	//----- nvinfo : EIATTR_KPARAM_INFO
	.align		4
.L_9:
        /*0018*/ 	.byte	0x04, 0x17
        /*001a*/ 	.short	(.L_11 - .L_10)
.L_10:
        /*001c*/ 	.word	0x00000000
        /*0020*/ 	.short	0x0002
        /*0022*/ 	.short	0x0010
        /*0024*/ 	.byte	0x00, 0xf5, 0x21, 0x00


	//----- nvinfo : EIATTR_KPARAM_INFO
	.align		4
.L_11:
        /*0028*/ 	.byte	0x04, 0x17
        /*002a*/ 	.short	(.L_13 - .L_12)
.L_12:
        /*002c*/ 	.word	0x00000000
        /*0030*/ 	.short	0x0001
        /*0032*/ 	.short	0x0008
        /*0034*/ 	.byte	0x00, 0xf5, 0x21, 0x00


	//----- nvinfo : EIATTR_KPARAM_INFO
	.align		4
.L_13:
        /*0038*/ 	.byte	0x04, 0x17
        /*003a*/ 	.short	(.L_15 - .L_14)
.L_14:
        /*003c*/ 	.word	0x00000000
        /*0040*/ 	.short	0x0000
        /*0042*/ 	.short	0x0000
        /*0044*/ 	.byte	0x00, 0xf5, 0x21, 0x00


	//----- nvinfo : EIATTR_SPARSE_MMA_MASK
	.align		4
.L_15:
        /*0048*/ 	.byte	0x03, 0x50
        /*004a*/ 	.short	0x0000


	//----- nvinfo : EIATTR_MAXREG_COUNT
	.align		4
        /*004c*/ 	.byte	0x03, 0x1b
        /*004e*/ 	.short	0x00ff


	//----- nvinfo : EIATTR_MERCURY_ISA_VERSION
	.align		4
        /*0050*/ 	.byte	0x03, 0x5f
        /*0052*/ 	.short	0x0101


	//----- nvinfo : EIATTR_VRC_CTA_INIT_COUNT
	.align		4
        /*0054*/ 	.byte	0x02, 0x4a
	.zero		1
	.zero		1


	//----- nvinfo : EIATTR_EXIT_INSTR_OFFSETS
	.align		4
        /*0058*/ 	.byte	0x04, 0x1c
        /*005a*/ 	.short	(.L_17 - .L_16)


	//   ....[0]....
.L_16:
        /*005c*/ 	.word	0x00000120


	//   ....[1]....
        /*0060*/ 	.word	0x00000610


	//   ....[2]....
        /*0064*/ 	.word	0x00000890


	//   ....[3]....
        /*0068*/ 	.word	0x00000a60


	//   ....[4]....
        /*006c*/ 	.word	0x00000b20


	//----- nvinfo : EIATTR_CBANK_PARAM_SIZE
	.align		4
.L_17:
        /*0070*/ 	.byte	0x03, 0x19
        /*0072*/ 	.short	0x001c


	//----- nvinfo : EIATTR_PARAM_CBANK
	.align		4
        /*0074*/ 	.byte	0x04, 0x0a
        /*0076*/ 	.short	(.L_19 - .L_18)
	.align		4
.L_18:
        /*0078*/ 	.word	index@(.nv.constant0._Z9matrixMulPKdS0_Pdi)
        /*007c*/ 	.short	0x0380
        /*007e*/ 	.short	0x001c


	//----- nvinfo : EIATTR_SW_WAR
	.align		4
.L_19:
        /*0080*/ 	.byte	0x04, 0x36
        /*0082*/ 	.short	(.L_21 - .L_20)
.L_20:
        /*0084*/ 	.word	0x00000008
.L_21:


//--------------------- .nv.callgraph             --------------------------
	.section	.nv.callgraph,"",@"SHT_CUDA_CALLGRAPH"
	.align	4
	.sectionentsize	8
	.align		4
        /*0000*/ 	.word	0x00000000
	.align		4
        /*0004*/ 	.word	0xffffffff
	.align		4
        /*0008*/ 	.word	0x00000000
	.align		4
        /*000c*/ 	.word	0xfffffffe
	.align		4
        /*0010*/ 	.word	0x00000000
	.align		4
        /*0014*/ 	.word	0xfffffffd
	.align		4
        /*0018*/ 	.word	0x00000000
	.align		4
        /*001c*/ 	.word	0xfffffffc


//--------------------- .text._Z9matrixMulPKdS0_Pdi --------------------------
	.section	.text._Z9matrixMulPKdS0_Pdi,"ax",@progbits
	.align	128
        .global         _Z9matrixMulPKdS0_Pdi
        .type           _Z9matrixMulPKdS0_Pdi,@function
        .size           _Z9matrixMulPKdS0_Pdi,(.L_x_5 - _Z9matrixMulPKdS0_Pdi)
        .other          _Z9matrixMulPKdS0_Pdi,@"STO_CUDA_ENTRY STV_DEFAULT"
_Z9matrixMulPKdS0_Pdi:
.text._Z9matrixMulPKdS0_Pdi:
[----:B------:R-:W-:Y:S01]  /*0000*/  LDC R1, c[0x0][0x37c] ;  /* 0x0000df00ff017b82 */ /* 0x000fe20000000800 */
[----:B------:R-:W0:Y:S07]  /*0010*/  S2R R0, SR_TID.Y ;  /* 0x0000000000007919 */ /* 0x000e2e0000002200 */
[----:B------:R-:W0:Y:S01]  /*0020*/  S2UR UR4, SR_CTAID.Y ;  /* 0x00000000000479c3 */ /* 0x000e220000002600 */
[----:B------:R-:W1:Y:S01]  /*0030*/  LDCU UR18, c[0x0][0x398] ;  /* 0x00007300ff1277ac */ /* 0x000e620008000800 */
[----:B------:R-:W2:Y:S01]  /*0040*/  S2R R7, SR_TID.X ;  /* 0x0000000000077919 */ /* 0x000ea20000002100 */
[----:B------:R-:W3:Y:S05]  /*0050*/  LDCU.64 UR16, c[0x0][0x358] ;  /* 0x00006b00ff1077ac */ /* 0x000eea0008000a00 */
[----:B------:R-:W0:Y:S08]  /*0060*/  LDC R5, c[0x0][0x364] ;  /* 0x0000d900ff057b82 */ /* 0x000e300000000800 */
[----:B------:R-:W2:Y:S01]  /*0070*/  S2UR UR5, SR_CTAID.X ;  /* 0x00000000000579c3 */ /* 0x000ea20000002500 */
[----:B-1----:R-:W-:-:S07]  /*0080*/  UISETP.GE.AND UP0, UPT, UR18, 0x1, UPT ;  /* 0x000000011200788c */ /* 0x002fce000bf06270 */
[----:B------:R-:W2:Y:S01]  /*0090*/  LDC R4, c[0x0][0x360] ;  /* 0x0000d800ff047b82 */ /* 0x000ea20000000800 */
[----:B------:R-:W-:-:S07]  /*00a0*/  PLOP3.LUT P0, PT, PT, PT, UP0, 0x80, 0x8 ;  /* 0x000000000008781c */ /* 0x000fce0003f0f008 */
[----:B------:R-:W1:Y:S01]  /*00b0*/  LDC.64 R2, c[0x0][0x390] ;  /* 0x0000e400ff027b82 */ /* 0x000e620000000a00 */
[----:B0-----:R-:W-:-:S04]  /*00c0*/  IMAD R5, R5, UR4, R0 ;  /* 0x0000000405057c24 */ /* 0x001fc8000f8e0200 */
[----:B------:R-:W-:Y:S02]  /*00d0*/  IMAD R5, R5, UR18, RZ ;  /* 0x0000001205057c24 */ /* 0x000fe4000f8e02ff */
[----:B--2---:R-:W-:-:S05]  /*00e0*/  IMAD R0, R4, UR5, R7 ;  /* 0x0000000504007c24 */ /* 0x004fca000f8e0207 */
[----:B------:R-:W-:-:S05]  /*00f0*/  IADD3 R7, PT, PT, R0, R5, RZ ;  /* 0x0000000500077210 */ /* 0x000fca0007ffe0ff */
[----:B-1----:R-:W-:-:S05]  /*0100*/  IMAD.WIDE R2, R7, 0x8, R2 ;  /* 0x0000000807027825 */ /* 0x002fca00078e0202 */
[----:B---3--:R0:W-:Y:S01]  /*0110*/  STG.E.64 desc[UR16][R2.64], RZ ;  /* 0x000000ff02007986 */ /* 0x0081e2000c101b10 */
[----:B------:R-:W-:Y:S05]  /*0120*/  @!P0 EXIT ;  /* 0x000000000000894d */ /* 0x000fea0003800000 */
[----:B------:R-:W-:Y:S01]  /*0130*/  UISETP.GE.U32.AND UP0, UPT, UR18, 0x8, UPT ;  /* 0x000000081200788c */ /* 0x000fe2000bf06070 */
[----:B------:R-:W-:Y:S01]  /*0140*/  CS2R R8, SRZ ;  /* 0x0000000000087805 */ /* 0x000fe2000001ff00 */
[----:B------:R-:W-:-:S07]  /*0150*/  UMOV UR4, URZ ;  /* 0x000000ff00047c82 */ /* 0x000fce0008000000 */
[----:B------:R-:W-:Y:S05]  /*0160*/  BRA.U !UP0, `(.L_x_0) ;  /* 0x0000000508207547 */ /* 0x000fea000b800000 */
[----:B------:R-:W1:Y:S01]  /*0170*/  LDCU.128 UR20, c[0x0][0x380] ;  /* 0x00007000ff1477ac */ /* 0x000e620008000c00 */
[----:B------:R-:W-:Y:S02]  /*0180*/  MOV R4, R0 ;  /* 0x0000000000047202 */ /* 0x000fe40000000f00 */
[----:B------:R-:W-:Y:S01]  /*0190*/  CS2R R8, SRZ ;  /* 0x0000000000087805 */ /* 0x000fe2000001ff00 */
[----:B------:R-:W-:-:S04]  /*01a0*/  ULOP3.LUT UR4, UR18, 0x7ffffff8, URZ, 0xc0, !UPT ;  /* 0x7ffffff812047892 */ /* 0x000fc8000f8ec0ff */
[----:B------:R-:W-:Y:S01]  /*01b0*/  UIADD3 UR5, UPT, UPT, -UR4, URZ, URZ ;  /* 0x000000ff04057290 */ /* 0x000fe2000fffe1ff */
[----:B-1----:R-:W-:Y:S01]  /*01c0*/  MOV R6, UR20 ;  /* 0x0000001400067c02 */ /* 0x002fe20008000f00 */
[----:B------:R-:W-:Y:S01]  /*01d0*/  IMAD.U32 R7, RZ, RZ, UR21 ;  /* 0x00000015ff077e24 */ /* 0x000fe2000f8e00ff */
[----:B------:R-:W-:Y:S02]  /*01e0*/  UIMAD.WIDE.U32 UR6, UR18, 0x18, UR22 ;  /* 0x00000018120678a5 */ /* 0x000fe4000f8e0016 */
[----:B------:R-:W-:Y:S01]  /*01f0*/  UIMAD.WIDE.U32 UR8, UR18, 0x20, UR22 ;  /* 0x00000020120878a5 */ /* 0x000fe2000f8e0016 */
[----:B------:R-:W-:Y:S01]  /*0200*/  IMAD.WIDE.U32 R6, R5, 0x8, R6 ;  /* 0x0000000805067825 */ /* 0x000fe200078e0006 */
[----:B------:R-:W-:Y:S02]  /*0210*/  UIMAD.WIDE.U32 UR10, UR18, 0x28, UR22 ;  /* 0x00000028120a78a5 */ /* 0x000fe4000f8e0016 */
[----:B------:R-:W-:Y:S01]  /*0220*/  UIMAD.WIDE.U32 UR12, UR18, 0x30, UR22 ;  /* 0x00000030120c78a5 */ /* 0x000fe2000f8e0016 */
[----:B------:R-:W-:Y:S01]  /*0230*/  IADD3 R16, P0, PT, R6, 0x20, RZ ;  /* 0x0000002006107810 */ /* 0x000fe20007f1e0ff */
[----:B------:R-:W-:-:S03]  /*0240*/  UIMAD.WIDE.U32 UR14, UR18, 0x38, UR22 ;  /* 0x00000038120e78a5 */ /* 0x000fc6000f8e0016 */
[----:B------:R-:W-:-:S09]  /*0250*/  IADD3.X R17, PT, PT, RZ, R7, RZ, P0, !PT ;  /* 0x00000007ff117210 */ /* 0x000fd200007fe4ff */
.L_x_1:
[----:B------:R-:W-:Y:S01]  /*0260*/  IMAD.MOV.U32 R11, RZ, RZ, 0x8 ;  /* 0x00000008ff0b7424 */ /* 0x000fe200078e00ff */
[----:B------:R-:W-:Y:S02]  /*0270*/  MOV R6, R16 ;  /* 0x0000001000067202 */ /* 0x000fe40000000f00 */
[----:B------:R-:W-:Y:S01]  /*0280*/  MOV R7, R17 ;  /* 0x0000001100077202 */ /* 0x000fe20000000f00 */
[----:B------:R-:W-:-:S04]  /*0290*/  IMAD.WIDE R10, R4, R11, UR22 ;  /* 0x00000016040a7e25 */ /* 0x000fc8000f8e020b */
[----:B------:R-:W2:Y:S04]  /*02a0*/  LDG.E.64 R12, desc[UR16][R6.64+-0x20] ;  /* 0xffffe010060c7981 */ /* 0x000ea8000c1e1b00 */
[----:B-1----:R-:W2:Y:S01]  /*02b0*/  LDG.E.64 R14, desc[UR16][R10.64] ;  /* 0x000000100a0e7981 */ /* 0x002ea2000c1e1b00 */
[----:B------:R-:W-:Y:S01]  /*02c0*/  IMAD.U32 R17, RZ, RZ, UR18 ;  /* 0x00000012ff117e24 */ /* 0x000fe2000f8e00ff */
[----:B--2---:R-:W-:-:S03]  /*02d0*/  DFMA R14, R12, R14, R8 ;  /* 0x0000000e0c0e722b */ /* 0x004fc60000000008 */
[----:B------:R-:W-:-:S04]  /*02e0*/  IMAD.WIDE.U32 R8, R17, 0x8, R10 ;  /* 0x0000000811087825 */ /* 0x000fc800078e000a */
[----:B------:R1:W-:Y:S04]  /*02f0*/  STG.E.64 desc[UR16][R2.64], R14 ;  /* 0x0000000e02007986 */ /* 0x0003e8000c101b10 */
[----:B------:R-:W2:Y:S04]  /*0300*/  LDG.E.64 R8, desc[UR16][R8.64] ;  /* 0x0000001008087981 */ /* 0x000ea8000c1e1b00 */
[----:B------:R-:W2:Y:S01]  /*0310*/  LDG.E.64 R12, desc[UR16][R6.64+-0x18] ;  /* 0xffffe810060c7981 */ /* 0x000ea2000c1e1b00 */
[----:B------:R-:W-:Y:S01]  /*0320*/  UIMAD.WIDE.U32 UR20, UR18, 0x10, UR22 ;  /* 0x00000010121478a5 */ /* 0x000fe2000f8e0016 */
[----:B------:R-:W-:Y:S01]  /*0330*/  MOV R19, 0x8 ;  /* 0x0000000800137802 */ /* 0x000fe20000000f00 */
[----:B--2---:R-:W-:-:S04]  /*0340*/  DFMA R16, R12, R8, R14 ;  /* 0x000000080c10722b */ /* 0x004fc8000000000e */
[----:B------:R-:W-:-:S03]  /*0350*/  IMAD.WIDE R12, R4, R19, UR20 ;  /* 0x00000014040c7e25 */ /* 0x000fc6000f8e0213 */
[----:B------:R2:W-:Y:S04]  /*0360*/  STG.E.64 desc[UR16][R2.64], R16 ;  /* 0x0000001002007986 */ /* 0x0005e8000c101b10 */
[----:B------:R-:W3:Y:S04]  /*0370*/  LDG.E.64 R12, desc[UR16][R12.64] ;  /* 0x000000100c0c7981 */ /* 0x000ee8000c1e1b00 */
[----:B------:R-:W3:Y:S01]  /*0380*/  LDG.E.64 R10, desc[UR16][R6.64+-0x10] ;  /* 0xfffff010060a7981 */ /* 0x000ee2000c1e1b00 */
[----:B------:R-:W-:-:S05]  /*0390*/  MOV R21, 0x8 ;  /* 0x0000000800157802 */ /* 0x000fca0000000f00 */
[----:B------:R-:W-:Y:S01]  /*03a0*/  IMAD.WIDE R20, R4, R21, UR6 ;  /* 0x0000000604147e25 */ /* 0x000fe2000f8e0215 */
[----:B---3--:R-:W-:-:S07]  /*03b0*/  DFMA R10, R10, R12, R16 ;  /* 0x0000000c0a0a722b */ /* 0x008fce0000000010 */
[----:B------:R3:W-:Y:S04]  /*03c0*/  STG.E.64 desc[UR16][R2.64], R10 ;  /* 0x0000000a02007986 */ /* 0x0007e8000c101b10 */
[----:B-1----:R-:W4:Y:S04]  /*03d0*/  LDG.E.64 R14, desc[UR16][R20.64] ;  /* 0x00000010140e7981 */ /* 0x002f28000c1e1b00 */
[----:B------:R-:W4:Y:S01]  /*03e0*/  LDG.E.64 R8, desc[UR16][R6.64+-0x8] ;  /* 0xfffff81006087981 */ /* 0x000f22000c1e1b00 */
[----:B------:R-:W-:Y:S01]  /*03f0*/  IMAD.WIDE R18, R4, R19, UR8 ;  /* 0x0000000804127e25 */ /* 0x000fe2000f8e0213 */
[----:B----4-:R-:W-:-:S07]  /*0400*/  DFMA R14, R8, R14, R10 ;  /* 0x0000000e080e722b */ /* 0x010fce000000000a */
[----:B------:R1:W-:Y:S04]  /*0410*/  STG.E.64 desc[UR16][R2.64], R14 ;  /* 0x0000000e02007986 */ /* 0x0003e8000c101b10 */
[----:B------:R-:W4:Y:S04]  /*0420*/  LDG.E.64 R12, desc[UR16][R18.64] ;  /* 0x00000010120c7981 */ /* 0x000f28000c1e1b00 */
[----:B------:R-:W4:Y:S01]  /*0430*/  LDG.E.64 R8, desc[UR16][R6.64] ;  /* 0x0000001006087981 */ /* 0x000f22000c1e1b00 */
[----:B--2---:R-:W-:Y:S01]  /*0440*/  IMAD.MOV.U32 R17, RZ, RZ, 0x8 ;  /* 0x00000008ff117424 */ /* 0x004fe200078e00ff */
[----:B----4-:R-:W-:-:S03]  /*0450*/  DFMA R12, R8, R12, R14 ;  /* 0x0000000c080c722b */ /* 0x010fc6000000000e */
[----:B------:R-:W-:-:S04]  /*0460*/  IMAD.WIDE R8, R4, R17, UR10 ;  /* 0x0000000a04087e25 */ /* 0x000fc8000f8e0211 */
[----:B------:R2:W-:Y:S04]  /*0470*/  STG.E.64 desc[UR16][R2.64], R12 ;  /* 0x0000000c02007986 */ /* 0x0005e8000c101b10 */
[----:B------:R-:W4:Y:S04]  /*0480*/  LDG.E.64 R8, desc[UR16][R8.64] ;  /* 0x0000001008087981 */ /* 0x000f28000c1e1b00 */
[----:B---3--:R-:W4:Y:S01]  /*0490*/  LDG.E.64 R10, desc[UR16][R6.64+0x8] ;  /* 0x00000810060a7981 */ /* 0x008f22000c1e1b00 */
[----:B------:R-:W-:Y:S01]  /*04a0*/  MOV R21, 0x8 ;  /* 0x0000000800157802 */ /* 0x000fe20000000f00 */
[----:B----4-:R-:W-:-:S04]  /*04b0*/  DFMA R16, R10, R8, R12 ;  /* 0x000000080a10722b */ /* 0x010fc8000000000c */
[----:B------:R-:W-:-:S03]  /*04c0*/  IMAD.WIDE R10, R4, R21, UR12 ;  /* 0x0000000c040a7e25 */ /* 0x000fc6000f8e0215 */
[----:B------:R3:W-:Y:S04]  /*04d0*/  STG.E.64 desc[UR16][R2.64], R16 ;  /* 0x0000001002007986 */ /* 0x0007e8000c101b10 */
[----:B------:R-:W4:Y:S04]  /*04e0*/  LDG.E.64 R10, desc[UR16][R10.64] ;  /* 0x000000100a0a7981 */ /* 0x000f28000c1e1b00 */
[----:B-1----:R-:W4:Y:S01]  /*04f0*/  LDG.E.64 R14, desc[UR16][R6.64+0x10] ;  /* 0x00001010060e7981 */ /* 0x002f22000c1e1b00 */
[----:B------:R-:W-:-:S05]  /*0500*/  MOV R19, 0x8 ;  /* 0x0000000800137802 */ /* 0x000fca0000000f00 */
[----:B--2---:R-:W-:Y:S01]  /*0510*/  IMAD.WIDE R12, R4, R19, UR14 ;  /* 0x0000000e040c7e25 */ /* 0x004fe2000f8e0213 */
[----:B----4-:R-:W-:-:S07]  /*0520*/  DFMA R14, R14, R10, R16 ;  /* 0x0000000a0e0e722b */ /* 0x010fce0000000010 */
[----:B------:R1:W-:Y:S04]  /*0530*/  STG.E.64 desc[UR16][R2.64], R14 ;  /* 0x0000000e02007986 */ /* 0x0003e8000c101b10 */
[----:B------:R-:W2:Y:S04]  /*0540*/  LDG.E.64 R12, desc[UR16][R12.64] ;  /* 0x000000100c0c7981 */ /* 0x000ea8000c1e1b00 */
[----:B------:R-:W2:Y:S01]  /*0550*/  LDG.E.64 R8, desc[UR16][R6.64+0x18] ;  /* 0x0000181006087981 */ /* 0x000ea2000c1e1b00 */
[----:B------:R-:W-:Y:S01]  /*0560*/  UIADD3 UR5, UPT, UPT, UR5, 0x8, URZ ;  /* 0x0000000805057890 */ /* 0x000fe2000fffe0ff */
[----:B------:R-:W-:Y:S01]  /*0570*/  IMAD.U32 R11, RZ, RZ, UR18 ;  /* 0x00000012ff0b7e24 */ /* 0x000fe2000f8e00ff */
[----:B---3--:R-:W-:-:S02]  /*0580*/  IADD3 R16, P0, PT, R6, 0x40, RZ ;  /* 0x0000004006107810 */ /* 0x008fc40007f1e0ff */
[----:B------:R-:W-:Y:S02]  /*0590*/  UISETP.NE.AND UP0, UPT, UR5, URZ, UPT ;  /* 0x000000ff0500728c */ /* 0x000fe4000bf05270 */
[----:B------:R-:W-:Y:S02]  /*05a0*/  LEA R4, R11, R4, 0x3 ;  /* 0x000000040b047211 */ /* 0x000fe400078e18ff */
[----:B------:R-:W-:Y:S01]  /*05b0*/  IADD3.X R17, PT, PT, RZ, R7, RZ, P0, !PT ;  /* 0x00000007ff117210 */ /* 0x000fe200007fe4ff */
[----:B--2---:R-:W-:-:S07]  /*05c0*/  DFMA R8, R8, R12, R14 ;  /* 0x0000000c0808722b */ /* 0x004fce000000000e */
[----:B------:R1:W-:Y:S01]  /*05d0*/  STG.E.64 desc[UR16][R2.64], R8 ;  /* 0x0000000802007986 */ /* 0x0003e2000c101b10 */
[----:B------:R-:W-:Y:S05]  /*05e0*/  BRA.U UP0, `(.L_x_1) ;  /* 0xfffffffd001c7547 */ /* 0x000fea000b83ffff */
.L_x_0:
[----:B------:R-:W-:-:S06]  /*05f0*/  ULOP3.LUT UR5, UR18, 0x7, URZ, 0xc0, !UPT ;  /* 0x0000000712057892 */ /* 0x000fcc000f8ec0ff */
[----:B------:R-:W-:-:S13]  /*0600*/  ISETP.NE.AND P0, PT, RZ, UR5, PT ;  /* 0x00000005ff007c0c */ /* 0x000fda000bf05270 */
[----:B------:R-:W-:Y:S05]  /*0610*/  @!P0 EXIT ;  /* 0x000000000000894d */ /* 0x000fea0003800000 */
[----:B------:R-:W-:Y:S02]  /*0620*/  UISETP.GE.U32.AND UP0, UPT, UR5, 0x4, UPT ;  /* 0x000000040500788c */ /* 0x000fe4000bf06070 */
[----:B------:R-:W-:-:S07]  /*0630*/  ULOP3.LUT UR5, UR18, 0x3, URZ, 0xc0, !UPT ;  /* 0x0000000312057892 */ /* 0x000fce000f8ec0ff */
[----:B------:R-:W-:Y:S05]  /*0640*/  BRA.U !UP0, `(.L_x_2) ;  /* 0x00000001088c7547 */ /* 0x000fea000b800000 */
[----:B------:R-:W2:Y:S01]  /*0650*/  LDC.64 R10, c[0x0][0x380] ;  /* 0x0000e000ff0a7b82 */ /* 0x000ea20000000a00 */
[----:B-1----:R-:W-:Y:S01]  /*0660*/  IMAD.U32 R15, RZ, RZ, UR4 ;  /* 0x00000004ff0f7e24 */ /* 0x002fe2000f8e00ff */
[----:B------:R-:W-:Y:S01]  /*0670*/  IADD3 R7, PT, PT, R5, UR4, RZ ;  /* 0x0000000405077c10 */ /* 0x000fe2000fffe0ff */
[----:B------:R-:W1:Y:S02]  /*0680*/  LDCU.64 UR6, c[0x0][0x380] ;  /* 0x00007000ff0677ac */ /* 0x000e640008000a00 */
[----:B------:R-:W-:-:S03]  /*0690*/  IMAD R15, R15, UR18, R0 ;  /* 0x000000120f0f7c24 */ /* 0x000fc6000f8e0200 */
[----:B------:R-:W3:Y:S01]  /*06a0*/  LDC.64 R12, c[0x0][0x388] ;  /* 0x0000e200ff0c7b82 */ /* 0x000ee20000000a00 */
[----:B--2---:R-:W-:-:S06]  /*06b0*/  IMAD.WIDE.U32 R10, R7, 0x8, R10 ;  /* 0x00000008070a7825 */ /* 0x004fcc00078e000a */
[----:B------:R-:W2:Y:S01]  /*06c0*/  LDG.E.64 R10, desc[UR16][R10.64] ;  /* 0x000000100a0a7981 */ /* 0x000ea2000c1e1b00 */
[----:B---3--:R-:W-:-:S05]  /*06d0*/  IMAD.WIDE R12, R15, 0x8, R12 ;  /* 0x000000080f0c7825 */ /* 0x008fca00078e020c */
[----:B------:R-:W2:Y:S01]  /*06e0*/  LDG.E.64 R14, desc[UR16][R12.64] ;  /* 0x000000100c0e7981 */ /* 0x000ea2000c1e1b00 */
[----:B------:R-:W-:Y:S02]  /*06f0*/  IADD3 R4, P0, PT, R5, UR4, RZ ;  /* 0x0000000405047c10 */ /* 0x000fe4000ff1e0ff */
[----:B------:R-:W-:Y:S02]  /*0700*/  MOV R17, UR18 ;  /* 0x0000001200117c02 */ /* 0x000fe40008000f00 */
[----:B------:R-:W-:Y:S02]  /*0710*/  IADD3.X R7, PT, PT, RZ, RZ, RZ, P0, !PT ;  /* 0x000000ffff077210 */ /* 0x000fe400007fe4ff */
[----:B-1----:R-:W-:Y:S01]  /*0720*/  LEA R6, P0, R4, UR6, 0x3 ;  /* 0x0000000604067c11 */ /* 0x002fe2000f8018ff */
[----:B------:R-:W-:-:S03]  /*0730*/  IMAD.WIDE.U32 R16, R17, 0x8, R12 ;  /* 0x0000000811107825 */ /* 0x000fc600078e000c */
[----:B------:R-:W-:Y:S01]  /*0740*/  LEA.HI.X R7, R4, UR7, R7, 0x3, P0 ;  /* 0x0000000704077c11 */ /* 0x000fe200080f1c07 */
[----:B--2---:R-:W-:-:S07]  /*0750*/  DFMA R14, R10, R14, R8 ;  /* 0x0000000e0a0e722b */ /* 0x004fce0000000008 */
[----:B------:R1:W-:Y:S04]  /*0760*/  STG.E.64 desc[UR16][R2.64], R14 ;  /* 0x0000000e02007986 */ /* 0x0003e8000c101b10 */
[----:B------:R-:W2:Y:S04]  /*0770*/  LDG.E.64 R10, desc[UR16][R16.64] ;  /* 0x00000010100a7981 */ /* 0x000ea8000c1e1b00 */
[----:B------:R-:W2:Y:S01]  /*0780*/  LDG.E.64 R8, desc[UR16][R6.64+0x8] ;  /* 0x0000081006087981 */ /* 0x000ea2000c1e1b00 */
[----:B------:R-:W-:-:S04]  /*0790*/  IMAD.U32 R13, RZ, RZ, UR18 ;  /* 0x00000012ff0d7e24 */ /* 0x000fc8000f8e00ff */
[----:B------:R-:W-:Y:S01]  /*07a0*/  IMAD.WIDE.U32 R12, R13, 0x8, R16 ;  /* 0x000000080d0c7825 */ /* 0x000fe200078e0010 */
[----:B--2---:R-:W-:-:S07]  /*07b0*/  DFMA R10, R8, R10, R14 ;  /* 0x0000000a080a722b */ /* 0x004fce000000000e */
[----:B------:R2:W-:Y:S04]  /*07c0*/  STG.E.64 desc[UR16][R2.64], R10 ;  /* 0x0000000a02007986 */ /* 0x0005e8000c101b10 */
[----:B------:R-:W3:Y:S04]  /*07d0*/  LDG.E.64 R8, desc[UR16][R6.64+0x10] ;  /* 0x0000101006087981 */ /* 0x000ee8000c1e1b00 */
[----:B------:R-:W3:Y:S01]  /*07e0*/  LDG.E.64 R18, desc[UR16][R12.64] ;  /* 0x000000100c127981 */ /* 0x000ee2000c1e1b00 */
[----:B------:R-:W-:-:S05]  /*07f0*/  MOV R21, UR18 ;  /* 0x0000001200157c02 */ /* 0x000fca0008000f00 */
[----:B-1----:R-:W-:Y:S01]  /*0800*/  IMAD.WIDE.U32 R14, R21, 0x8, R12 ;  /* 0x00000008150e7825 */ /* 0x002fe200078e000c */
[----:B---3--:R-:W-:-:S07]  /*0810*/  DFMA R18, R8, R18, R10 ;  /* 0x000000120812722b */ /* 0x008fce000000000a */
[----:B------:R2:W-:Y:S04]  /*0820*/  STG.E.64 desc[UR16][R2.64], R18 ;  /* 0x0000001202007986 */ /* 0x0005e8000c101b10 */
[----:B------:R-:W3:Y:S04]  /*0830*/  LDG.E.64 R8, desc[UR16][R6.64+0x18] ;  /* 0x0000181006087981 */ /* 0x000ee8000c1e1b00 */
[----:B------:R-:W3:Y:S01]  /*0840*/  LDG.E.64 R14, desc[UR16][R14.64] ;  /* 0x000000100e0e7981 */ /* 0x000ee2000c1e1b00 */
[----:B------:R-:W-:Y:S01]  /*0850*/  UIADD3 UR4, UPT, UPT, UR4, 0x4, URZ ;  /* 0x0000000404047890 */ /* 0x000fe2000fffe0ff */
[----:B---3--:R-:W-:-:S07]  /*0860*/  DFMA R8, R8, R14, R18 ;  /* 0x0000000e0808722b */ /* 0x008fce0000000012 */
[----:B------:R2:W-:Y:S04]  /*0870*/  STG.E.64 desc[UR16][R2.64], R8 ;  /* 0x0000000802007986 */ /* 0x0005e8000c101b10 */
.L_x_2:
[----:B------:R-:W-:-:S13]  /*0880*/  ISETP.NE.AND P0, PT, RZ, UR5, PT ;  /* 0x00000005ff007c0c */ /* 0x000fda000bf05270 */
[----:B------:R-:W-:Y:S05]  /*0890*/  @!P0 EXIT ;  /* 0x000000000000894d */ /* 0x000fea0003800000 */
[----:B------:R-:W-:-:S09]  /*08a0*/  UISETP.NE.AND UP0, UPT, UR5, 0x1, UPT ;  /* 0x000000010500788c */ /* 0x000fd2000bf05270 */
[----:B------:R-:W-:Y:S05]  /*08b0*/  BRA.U !UP0, `(.L_x_3) ;  /* 0x00000001085c7547 */ /* 0x000fea000b800000 */
[----:B------:R-:W3:Y:S01]  /*08c0*/  LDC.64 R6, c[0x0][0x380] ;  /* 0x0000e000ff067b82 */ /* 0x000ee20000000a00 */
[----:B-1----:R-:W-:Y:S01]  /*08d0*/  MOV R15, UR4 ;  /* 0x00000004000f7c02 */ /* 0x002fe20008000f00 */
[----:B------:R-:W1:Y:S01]  /*08e0*/  LDCU.64 UR6, c[0x0][0x380] ;  /* 0x00007000ff0677ac */ /* 0x000e620008000a00 */
[----:B------:R-:W-:-:S03]  /*08f0*/  IADD3 R13, PT, PT, R5, UR4, RZ ;  /* 0x00000004050d7c10 */ /* 0x000fc6000fffe0ff */
[----:B------:R-:W-:Y:S02]  /*0900*/  IMAD R15, R15, UR18, R0 ;  /* 0x000000120f0f7c24 */ /* 0x000fe4000f8e0200 */
[----:B--2---:R-:W2:Y:S01]  /*0910*/  LDC.64 R10, c[0x0][0x388] ;  /* 0x0000e200ff0a7b82 */ /* 0x004ea20000000a00 */
[----:B---3--:R-:W-:-:S05]  /*0920*/  IMAD.WIDE.U32 R12, R13, 0x8, R6 ;  /* 0x000000080d0c7825 */ /* 0x008fca00078e0006 */
[----:B------:R-:W3:Y:S01]  /*0930*/  LDG.E.64 R6, desc[UR16][R12.64] ;  /* 0x000000100c067981 */ /* 0x000ee2000c1e1b00 */
[----:B--2---:R-:W-:-:S05]  /*0940*/  IMAD.WIDE R14, R15, 0x8, R10 ;  /* 0x000000080f0e7825 */ /* 0x004fca00078e020a */
[----:B------:R-:W3:Y:S01]  /*0950*/  LDG.E.64 R10, desc[UR16][R14.64] ;  /* 0x000000100e0a7981 */ /* 0x000ee2000c1e1b00 */
[----:B------:R-:W-:Y:S02]  /*0960*/  IADD3 R4, P0, PT, R5, UR4, RZ ;  /* 0x0000000405047c10 */ /* 0x000fe4000ff1e0ff */
[----:B------:R-:W-:-:S03]  /*0970*/  MOV R19, UR18 ;  /* 0x0000001200137c02 */ /* 0x000fc60008000f00 */
[----:B------:R-:W-:Y:S01]  /*0980*/  IMAD.X R17, RZ, RZ, RZ, P0 ;  /* 0x000000ffff117224 */ /* 0x000fe200000e06ff */
[----:B-1----:R-:W-:-:S04]  /*0990*/  LEA R16, P0, R4, UR6, 0x3 ;  /* 0x0000000604107c11 */ /* 0x002fc8000f8018ff */
[----:B------:R-:W-:Y:S01]  /*09a0*/  LEA.HI.X R17, R4, UR7, R17, 0x3, P0 ;  /* 0x0000000704117c11 */ /* 0x000fe200080f1c11 */
[----:B---3--:R-:W-:Y:S01]  /*09b0*/  DFMA R6, R6, R10, R8 ;  /* 0x0000000a0606722b */ /* 0x008fe20000000008 */
[----:B------:R-:W-:-:S06]  /*09c0*/  IMAD.WIDE.U32 R10, R19, 0x8, R14 ;  /* 0x00000008130a7825 */ /* 0x000fcc00078e000e */
[----:B------:R3:W-:Y:S04]  /*09d0*/  STG.E.64 desc[UR16][R2.64], R6 ;  /* 0x0000000602007986 */ /* 0x0007e8000c101b10 */
[----:B------:R-:W2:Y:S04]  /*09e0*/  LDG.E.64 R8, desc[UR16][R16.64+0x8] ;  /* 0x0000081010087981 */ /* 0x000ea8000c1e1b00 */
[----:B------:R-:W2:Y:S01]  /*09f0*/  LDG.E.64 R10, desc[UR16][R10.64] ;  /* 0x000000100a0a7981 */ /* 0x000ea2000c1e1b00 */
[----:B------:R-:W-:Y:S01]  /*0a00*/  UIADD3 UR4, UPT, UPT, UR4, 0x2, URZ ;  /* 0x0000000204047890 */ /* 0x000fe2000fffe0ff */
[----:B--2---:R-:W-:-:S07]  /*0a10*/  DFMA R8, R8, R10, R6 ;  /* 0x0000000a0808722b */ /* 0x004fce0000000006 */
[----:B------:R3:W-:Y:S04]  /*0a20*/  STG.E.64 desc[UR16][R2.64], R8 ;  /* 0x0000000802007986 */ /* 0x0007e8000c101b10 */
.L_x_3:
[----:B------:R-:W-:-:S04]  /*0a30*/  ULOP3.LUT UR5, UR18, 0x1, URZ, 0xc0, !UPT ;  /* 0x0000000112057892 */ /* 0x000fc8000f8ec0ff */
[----:B------:R-:W-:-:S06]  /*0a40*/  UISETP.NE.U32.AND UP0, UPT, UR5, 0x1, UPT ;  /* 0x000000010500788c */ /* 0x000fcc000bf05070 */
[----:B------:R-:W-:-:S13]  /*0a50*/  PLOP3.LUT P0, PT, PT, PT, UP0, 0x80, 0x8 ;  /* 0x000000000008781c */ /* 0x000fda0003f0f008 */
[----:B------:R-:W-:Y:S05]  /*0a60*/  @P0 EXIT ;  /* 0x000000000000094d */ /* 0x000fea0003800000 */
[----:B---3--:R-:W3:Y:S01]  /*0a70*/  LDC.64 R6, c[0x0][0x380] ;  /* 0x0000e000ff067b82 */ /* 0x008ee20000000a00 */
[----:B------:R-:W-:Y:S02]  /*0a80*/  MOV R13, UR4 ;  /* 0x00000004000d7c02 */ /* 0x000fe40008000f00 */
[----:B------:R-:W-:-:S03]  /*0a90*/  IADD3 R5, PT, PT, R5, UR4, RZ ;  /* 0x0000000405057c10 */ /* 0x000fc6000fffe0ff */
[----:B------:R-:W-:Y:S02]  /*0aa0*/  IMAD R13, R13, UR18, R0 ;  /* 0x000000120d0d7c24 */ /* 0x000fe4000f8e0200 */
[----:B--2---:R-:W2:Y:S01]  /*0ab0*/  LDC.64 R10, c[0x0][0x388] ;  /* 0x0000e200ff0a7b82 */ /* 0x004ea20000000a00 */
[----:B---3--:R-:W-:-:S06]  /*0ac0*/  IMAD.WIDE.U32 R4, R5, 0x8, R6 ;  /* 0x0000000805047825 */ /* 0x008fcc00078e0006 */
[----:B------:R-:W1:Y:S01]  /*0ad0*/  LDG.E.64 R4, desc[UR16][R4.64] ;  /* 0x0000001004047981 */ /* 0x000e62000c1e1b00 */
[----:B--2---:R-:W-:-:S06]  /*0ae0*/  IMAD.WIDE R6, R13, 0x8, R10 ;  /* 0x000000080d067825 */ /* 0x004fcc00078e020a */
[----:B------:R-:W1:Y:S02]  /*0af0*/  LDG.E.64 R6, desc[UR16][R6.64] ;  /* 0x0000001006067981 */ /* 0x000e64000c1e1b00 */
[----:B-1----:R-:W-:-:S07]  /*0b00*/  DFMA R8, R4, R6, R8 ;  /* 0x000000060408722b */ /* 0x002fce0000000008 */
[----:B------:R-:W-:Y:S01]  /*0b10*/  STG.E.64 desc[UR16][R2.64], R8 ;  /* 0x0000000802007986 */ /* 0x000fe2000c101b10 */
[----:B------:R-:W-:Y:S05]  /*0b20*/  EXIT ;  /* 0x000000000000794d */ /* 0x000fea0003800000 */
.L_x_4:
[----:B------:R-:W-:-:S00]  /*0b30*/  BRA `(.L_x_4) ;  /* 0xfffffffc00fc7947 */ /* 0x000fc0000383ffff */
[----:B------:R-:W-:-:S00]  /*0b40*/  NOP ;  /* 0x0000000000007918 */ /* 0x000fc00000000000 */
        /* <DEDUP_REMOVED lines=11> */
.L_x_5:


//--------------------- .nv.shared.reserved.0     --------------------------
	.section	.nv.shared.reserved.0,"aw",@nobits
	.weak		__nv_reservedSMEM_offset_0_alias
	.size		__nv_reservedSMEM_offset_0_alias, 0, 64
	.other		__nv_reservedSMEM_offset_0_alias,@"STO_CUDA_RESERVED_SHARED STV_DEFAULT"
__nv_reservedSMEM_offset_0_alias:
	.zero		0
	.zero		64


//--------------------- .nv.constant0._Z9matrixMulPKdS0_Pdi --------------------------
	.section	.nv.constant0._Z9matrixMulPKdS0_Pdi,"a",@progbits
	.sectionflags	@""
	.align	4
.nv.constant0._Z9matrixMulPKdS0_Pdi:
	.zero		924


//--------------------- SYMBOLS --------------------------

	.type		.nv.reservedSmem.offset0,@object
	.size		.nv.reservedSmem.offset0,0x4
